//
// Generated by NVIDIA NVVM Compiler
//
// Compiler Build ID: CL-36424714
// Cuda compilation tools, release 13.0, V13.0.88
// Based on NVVM 20.0.0
//

.version 9.0
.target sm_100
.address_size 64

	// .globl	_Z16printFromThread0v
.extern .func  (.param .b32 func_retval0) vprintf
(
	.param .b64 vprintf_param_0,
	.param .b64 vprintf_param_1
)
;
.global .align 1 .b8 $str[33] = {72, 101, 108, 108, 111, 32, 102, 114, 111, 109, 32, 116, 104, 114, 101, 97, 100, 32, 48, 32, 111, 102, 32, 98, 108, 111, 99, 107, 32, 37, 100, 10};

.visible .entry _Z16printFromThread0v()
{
	.local .align 8 .b8 	__local_depot0[8];
	.reg .b64 	%SP;
	.reg .b64 	%SPL;
	.reg .pred 	%p<2>;
	.reg .b32 	%r<5>;
	.reg .b64 	%rd<5>;

	mov.u64 	%SPL, __local_depot0;
	cvta.local.u64 	%SP, %SPL;
	mov.u32 	%r1, %tid.x;
	setp.ne.s32 	%p1, %r1, 0;
	@%p1 bra 	$L__BB0_2;
	add.u64 	%rd1, %SP, 0;
	add.u64 	%rd2, %SPL, 0;
	mov.u32 	%r2, %ctaid.x;
	st.local.u32 	[%rd2], %r2;
	mov.u64 	%rd3, $str;
	cvta.global.u64 	%rd4, %rd3;
	{ // callseq 0, 0
	.param .b64 param0;
	st.param.b64 	[param0], %rd4;
	.param .b64 param1;
	st.param.b64 	[param1], %rd1;
	.param .b32 retval0;
	call.uni (retval0), 
	vprintf, 
	(
	param0, 
	param1
	);
	ld.param.b32 	%r3, [retval0];
	} // callseq 0
$L__BB0_2:
	ret;

}


// ===== COMPILED SASS (sm_100) =====

	.target	sm_100

	.elftype	@"ET_EXEC"


//--------------------- .note.nv.tkinfo           --------------------------
	.section	.note.nv.tkinfo,"",@"SHT_NOTE"
	.sectionflags	@"SHF_NOTE_NV_TKINFO"
	.tkinfo
        /*0018*/ 	.word	0x00000002
        /*0030*/ 	.string	""
        /*0030*/ 	.string	"ptxas"
        /*0030*/ 	.string	"Cuda compilation tools, release 13.0, V13.0.88"
        /*0030*/ 	.string	"Build cuda_13.0.r13.0/compiler.36424714_0"
        /*0030*/ 	.string	"-arch sm_100 -m 64 "



//--------------------- .note.nv.cuinfo           --------------------------
	.section	.note.nv.cuinfo,"",@"SHT_NOTE"
	.sectionflags	@"SHF_NOTE_NV_CUINFO"
        /*0018*/ 	.short	0x0002
        /*001a*/ 	.short	0x0064
        /*001c*/ 	.short	0x0082
	.zero		2


//--------------------- .nv.info                  --------------------------
	.section	.nv.info,"",@"SHT_CUDA_INFO"
	.align	4


	//----- nvinfo : EIATTR_REGCOUNT
	.align		4
        /*0000*/ 	.byte	0x04, 0x2f
        /*0002*/ 	.short	(.L_2 - .L_1)
	.align		4
.L_1:
        /*0004*/ 	.word	index@(_Z16printFromThread0v)
        /*0008*/ 	.word	0x00000018


	//----- nvinfo : EIATTR_FRAME_SIZE
	.align		4
.L_2:
        /*000c*/ 	.byte	0x04, 0x11
        /*000e*/ 	.short	(.L_4 - .L_3)
	.align		4
.L_3:
        /*0010*/ 	.word	index@(_Z16printFromThread0v)
        /*0014*/ 	.word	0x00000008


	//----- nvinfo : EIATTR_MIN_STACK_SIZE
	.align		4
.L_4:
        /*0018*/ 	.byte	0x04, 0x12
        /*001a*/ 	.short	(.L_6 - .L_5)
	.align		4
.L_5:
        /*001c*/ 	.word	index@(_Z16printFromThread0v)
        /*0020*/ 	.word	0x00000008
.L_6:


//--------------------- .nv.compat                --------------------------
	.section	.nv.compat,"",@"SHT_CUDA_COMPAT_INFO"
	.align	4
        /*0000*/ 	.byte	0x02, 0x09, 0x00, 0x00, 0x02, 0x02, 0x01, 0x00, 0x02, 0x05, 0x05, 0x00, 0x03, 0x07, 0x01, 0x01
        /*0010*/ 	.byte	0x02, 0x03, 0x00, 0x00, 0x02, 0x06, 0x01, 0x00, 0x04, 0x0b, 0x08, 0x00, 0x09, 0x00, 0x00, 0x00
        /*0020*/ 	.byte	0x00, 0x00, 0x00, 0x00


//--------------------- .nv.info._Z16printFromThread0v --------------------------
	.section	.nv.info._Z16printFromThread0v,"",@"SHT_CUDA_INFO"
	.sectionflags	@""
	.align	4


	//----- nvinfo : EIATTR_CUDA_API_VERSION
	.align		4
        /*0000*/ 	.byte	0x04, 0x37
        /*0002*/ 	.short	(.L_8 - .L_7)
.L_7:
        /*0004*/ 	.word	0x00000082


	//----- nvinfo : EIATTR_SPARSE_MMA_MASK
	.align		4
.L_8:
        /*0008*/ 	.byte	0x03, 0x50
        /*000a*/ 	.short	0x0000


	//----- nvinfo : EIATTR_MAXREG_COUNT
	.align		4
        /*000c*/ 	.byte	0x03, 0x1b
        /*000e*/ 	.short	0x00ff


	//----- nvinfo : EIATTR_EXTERNS
	.align		4
        /*0010*/ 	.byte	0x04, 0x0f
        /*0012*/ 	.short	(.L_10 - .L_9)


	//   ....[0]....
	.align		4
.L_9:
        /*0014*/ 	.word	index@(vprintf)


	//----- nvinfo : EIATTR_MERCURY_ISA_VERSION
	.align		4
.L_10:
        /*0018*/ 	.byte	0x03, 0x5f
        /*001a*/ 	.short	0x0101


	//----- nvinfo : EIATTR_VRC_CTA_INIT_COUNT
	.align		4
        /*001c*/ 	.byte	0x02, 0x4a
	.zero		1
	.zero		1


	//----- nvinfo : EIATTR_SYSCALL_OFFSETS
	.align		4
        /*0020*/ 	.byte	0x04, 0x46
        /*0022*/ 	.short	(.L_12 - .L_11)


	//   ....[0]....
.L_11:
        /*0024*/ 	.word	0x00000110


	//----- nvinfo : EIATTR_EXIT_INSTR_OFFSETS
	.align		4
.L_12:
        /*0028*/ 	.byte	0x04, 0x1c
        /*002a*/ 	.short	(.L_14 - .L_13)


	//   ....[0]....
.L_13:
        /*002c*/ 	.word	0x00000080


	//   ....[1]....
        /*0030*/ 	.word	0x00000120


	//----- nvinfo : EIATTR_CRS_STACK_SIZE
	.align		4
.L_14:
        /*0034*/ 	.byte	0x04, 0x1e
        /*0036*/ 	.short	(.L_16 - .L_15)
.L_15:
        /*0038*/ 	.word	0x00000000


	//----- nvinfo : EIATTR_SW_WAR
	.align		4
.L_16:
        /*003c*/ 	.byte	0x04, 0x36
        /*003e*/ 	.short	(.L_18 - .L_17)
.L_17:
        /*0040*/ 	.word	0x00000008
.L_18:


//--------------------- .nv.callgraph             --------------------------
	.section	.nv.callgraph,"",@"SHT_CUDA_CALLGRAPH"
	.align	4
	.sectionentsize	8
	.align		4
        /*0000*/ 	.word	0x00000000
	.align		4
        /*0004*/ 	.word	0xffffffff
	.align		4
        /*0008*/ 	.word	index@(_Z16printFromThread0v)
	.align		4
        /*000c*/ 	.word	index@(vprintf)
	.align		4
        /*0010*/ 	.word	0x00000000
	.align		4
        /*0014*/ 	.word	0xfffffffe
	.align		4
        /*0018*/ 	.word	0x00000000
	.align		4
        /*001c*/ 	.word	0xfffffffd
	.align		4
        /*0020*/ 	.word	0x00000000
	.align		4
        /*0024*/ 	.word	0xfffffffc


//--------------------- .nv.constant4             --------------------------
	.section	.nv.constant4,"a",@progbits
	.align	8
	.align		8
.nv.constant4:
        /*0000*/ 	.dword	vprintf
	.align		8
        /*0008*/ 	.dword	$str


//--------------------- .text._Z16printFromThread0v --------------------------
	.section	.text._Z16printFromThread0v,"ax",@progbits
	.align	128
        .global         _Z16printFromThread0v
        .type           _Z16printFromThread0v,@function
        .size           _Z16printFromThread0v,(.L_x_2 - _Z16printFromThread0v)
        .other          _Z16printFromThread0v,@"STO_CUDA_ENTRY STV_DEFAULT"
_Z16printFromThread0v:
.text._Z16printFromThread0v:
[----:B------:R-:W0:Y:S01]  /*0000*/  LDC R1, c[0x0][0x37c] ;  /* 0x0000df00ff017b82 */ /* 0x000e220000000800 */
[----:B------:R-:W1:Y:S01]  /*0010*/  S2R R0, SR_TID.X ;  /* 0x0000000000007919 */ /* 0x000e620000002100 */
[----:B------:R-:W2:Y:S01]  /*0020*/  LDCU UR4, c[0x0][0x2f8] ;  /* 0x00005f00ff0477ac */ /* 0x000ea20008000800 */
[----:B0-----:R-:W-:Y:S01]  /*0030*/  VIADD R1, R1, 0xfffffff8 ;  /* 0xfffffff801017836 */ /* 0x001fe20000000000 */
[----:B------:R-:W0:Y:S04]  /*0040*/  LDCU UR5, c[0x0][0x2fc] ;  /* 0x00005f80ff0577ac */ /* 0x000e280008000800 */
[----:B--2---:R-:W-:-:S05]  /*0050*/  IADD3 R6, P1, PT, R1, UR4, RZ ;  /* 0x0000000401067c10 */ /* 0x004fca000ff3e0ff */
[----:B0-----:R-:W-:Y:S01]  /*0060*/  IMAD.X R7, RZ, RZ, UR5, P1 ;  /* 0x00000005ff077e24 */ /* 0x001fe200088e06ff */
[----:B-1----:R-:W-:-:S13]  /*0070*/  ISETP.NE.AND P0, PT, R0, RZ, PT ;  /* 0x000000ff0000720c */ /* 0x002fda0003f05270 */
[----:B------:R-:W-:Y:S05]  /*0080*/  @P0 EXIT ;  /* 0x000000000000094d */ /* 0x000fea0003800000 */
[----:B------:R-:W0:Y:S01]  /*0090*/  S2R R8, SR_CTAID.X ;  /* 0x0000000000087919 */ /* 0x000e220000002500 */
[----:B------:R-:W-:Y:S01]  /*00a0*/  MOV R0, 0x0 ;  /* 0x0000000000007802 */ /* 0x000fe20000000f00 */
[----:B------:R-:W1:Y:S03]  /*00b0*/  LDCU.64 UR4, c[0x4][0x8] ;  /* 0x01000100ff0477ac */ /* 0x000e660008000a00 */
[----:B------:R2:W3:Y:S01]  /*00c0*/  LDC.64 R2, c[0x4][R0] ;  /* 0x0100000000027b82 */ /* 0x0004e20000000a00 */
[----:B-1----:R-:W-:Y:S02]  /*00d0*/  IMAD.U32 R4, RZ, RZ, UR4 ;  /* 0x00000004ff047e24 */ /* 0x002fe4000f8e00ff */
[----:B------:R-:W-:Y:S01]  /*00e0*/  IMAD.U32 R5, RZ, RZ, UR5 ;  /* 0x00000005ff057e24 */ /* 0x000fe2000f8e00ff */
[----:B0-----:R2:W-:Y:S06]  /*00f0*/  STL [R1], R8 ;  /* 0x0000000801007387 */ /* 0x0015ec0000100800 */
[----:B------:R-:W-:-:S07]  /*0100*/  LEPC R20, `(.L_x_0) ;  /* 0x000000001014794e */ /* 0x000fce0000000000 */
[----:B--23--:R-:W-:Y:S05]  /*0110*/  CALL.ABS.NOINC R2 ;  /* 0x0000000002007343 */ /* 0x00cfea0003c00000 */
.L_x_0:
[----:B------:R-:W-:Y:S05]  /*0120*/  EXIT ;  /* 0x000000000000794d */ /* 0x000fea0003800000 */
.L_x_1:
[----:B------:R-:W-:-:S00]  /*0130*/  BRA `(.L_x_1) ;  /* 0xfffffffc00fc7947 */ /* 0x000fc0000383ffff */
[----:B------:R-:W-:-:S00]  /*0140*/  NOP ;  /* 0x0000000000007918 */ /* 0x000fc00000000000 */
        /* <DEDUP_REMOVED lines=11> */
.L_x_2:


//--------------------- .nv.global.init           --------------------------
	.section	.nv.global.init,"aw",@progbits
.nv.global.init:
	.type		$str,@object
	.size		$str,(.L_0 - $str)
$str:
        /*0000*/ 	.byte	0x48, 0x65, 0x6c, 0x6c, 0x6f, 0x20, 0x66, 0x72, 0x6f, 0x6d, 0x20, 0x74, 0x68, 0x72, 0x65, 0x61
        /*0010*/ 	.byte	0x64, 0x20, 0x30, 0x20, 0x6f, 0x66, 0x20, 0x62, 0x6c, 0x6f, 0x63, 0x6b, 0x20, 0x25, 0x64, 0x0a
        /*0020*/ 	.byte	0x00
.L_0:


//--------------------- .nv.shared.reserved.0     --------------------------
	.section	.nv.shared.reserved.0,"aw",@nobits
	.weak		__nv_reservedSMEM_offset_0_alias
	.size		__nv_reservedSMEM_offset_0_alias, 0, 64
	.other		__nv_reservedSMEM_offset_0_alias,@"STO_CUDA_RESERVED_SHARED STV_DEFAULT"
__nv_reservedSMEM_offset_0_alias:
	.zero		0
	.zero		64


//--------------------- .nv.constant0._Z16printFromThread0v --------------------------
	.section	.nv.constant0._Z16printFromThread0v,"a",@progbits
	.sectionflags	@""
	.align	4
.nv.constant0._Z16printFromThread0v:
	.zero		896


//--------------------- SYMBOLS --------------------------

	.type		.nv.reservedSmem.offset0,@object
	.size		.nv.reservedSmem.offset0,0x4
	.type		vprintf,@function
